//
// Generated by NVIDIA NVVM Compiler
//
// Compiler Build ID: CL-36424714
// Cuda compilation tools, release 13.0, V13.0.88
// Based on NVVM 20.0.0
//

.version 9.0
.target sm_100
.address_size 64

	// .globl	_Z9isValid02PiiiiRi

.visible .entry _Z9isValid02PiiiiRi(
	.param .u64 .ptr .align 1 _Z9isValid02PiiiiRi_param_0,
	.param .u32 _Z9isValid02PiiiiRi_param_1,
	.param .u32 _Z9isValid02PiiiiRi_param_2,
	.param .u32 _Z9isValid02PiiiiRi_param_3,
	.param .u64 .ptr .align 1 _Z9isValid02PiiiiRi_param_4
)
{
	.local .align 4 .b8 	__local_depot0[1764];
	.reg .b64 	%SP;
	.reg .b64 	%SPL;
	.reg .pred 	%p<26>;
	.reg .b32 	%r<63>;
	.reg .b64 	%rd<27>;

	mov.u64 	%SPL, __local_depot0;
	ld.param.u64 	%rd12, [_Z9isValid02PiiiiRi_param_0];
	ld.param.u32 	%r5, [_Z9isValid02PiiiiRi_param_1];
	ld.param.u32 	%r6, [_Z9isValid02PiiiiRi_param_2];
	ld.param.u32 	%r7, [_Z9isValid02PiiiiRi_param_3];
	ld.param.u64 	%rd13, [_Z9isValid02PiiiiRi_param_4];
	cvta.to.global.u64 	%rd14, %rd12;
	cvta.to.global.u64 	%rd1, %rd13;
	add.u64 	%rd2, %SPL, 0;
	add.s64 	%rd26, %rd2, 8;
	add.s64 	%rd25, %rd14, 8;
	mov.b32 	%r62, 0;
$L__BB0_1:
	ld.global.u32 	%r9, [%rd25+-8];
	st.local.u32 	[%rd26+-8], %r9;
	setp.eq.s32 	%p1, %r62, 440;
	@%p1 bra 	$L__BB0_3;
	ld.global.u32 	%r10, [%rd25+-4];
	st.local.u32 	[%rd26+-4], %r10;
	ld.global.u32 	%r11, [%rd25];
	st.local.u32 	[%rd26], %r11;
	ld.global.u32 	%r12, [%rd25+4];
	st.local.u32 	[%rd26+4], %r12;
	add.s32 	%r62, %r62, 4;
	add.s64 	%rd26, %rd26, 16;
	add.s64 	%rd25, %rd25, 16;
	bra.uni 	$L__BB0_1;
$L__BB0_3:
	mov.u32 	%r13, %tid.x;
	mov.u32 	%r14, %ntid.x;
	mov.u32 	%r15, %ctaid.x;
	mad.lo.s32 	%r16, %r14, %r15, %r13;
	mul.wide.s32 	%rd16, %r16, 84;
	add.s64 	%rd17, %rd2, %rd16;
	mul.wide.u32 	%rd18, %r6, 4;
	add.s64 	%rd9, %rd17, %rd18;
	mul.wide.u32 	%rd19, %r5, 84;
	add.s64 	%rd20, %rd2, %rd19;
	mul.wide.s32 	%rd21, %r16, 4;
	add.s64 	%rd10, %rd20, %rd21;
	max.u32 	%r17, %r5, %r6;
	setp.gt.u32 	%p2, %r17, 8;
	@%p2 bra 	$L__BB0_8;
	ld.local.u32 	%r18, [%rd9];
	setp.ne.s32 	%p3, %r18, %r7;
	@%p3 bra 	$L__BB0_6;
	mov.b32 	%r61, 0;
	st.global.u32 	[%rd1], %r61;
	bra.uni 	$L__BB0_38;
$L__BB0_6:
	ld.local.u32 	%r19, [%rd10];
	setp.ne.s32 	%p4, %r19, %r7;
	@%p4 bra 	$L__BB0_8;
	mov.b32 	%r60, 0;
	st.global.u32 	[%rd1], %r60;
	bra.uni 	$L__BB0_38;
$L__BB0_8:
	add.s32 	%r3, %r6, -12;
	max.u32 	%r20, %r5, %r3;
	setp.gt.u32 	%p5, %r20, 8;
	@%p5 bra 	$L__BB0_13;
	ld.local.u32 	%r21, [%rd9];
	setp.ne.s32 	%p6, %r21, %r7;
	@%p6 bra 	$L__BB0_11;
	mov.b32 	%r59, 0;
	st.global.u32 	[%rd1], %r59;
	bra.uni 	$L__BB0_38;
$L__BB0_11:
	ld.local.u32 	%r22, [%rd10+48];
	setp.ne.s32 	%p7, %r22, %r7;
	@%p7 bra 	$L__BB0_13;
	mov.b32 	%r58, 0;
	st.global.u32 	[%rd1], %r58;
	bra.uni 	$L__BB0_38;
$L__BB0_13:
	add.s32 	%r4, %r5, -12;
	max.u32 	%r23, %r4, %r6;
	setp.gt.u32 	%p8, %r23, 8;
	@%p8 bra 	$L__BB0_18;
	ld.local.u32 	%r29, [%rd9+1008];
	setp.ne.s32 	%p12, %r29, %r7;
	@%p12 bra 	$L__BB0_16;
	mov.b32 	%r57, 0;
	st.global.u32 	[%rd1], %r57;
	bra.uni 	$L__BB0_38;
$L__BB0_16:
	ld.local.u32 	%r30, [%rd10];
	setp.ne.s32 	%p13, %r30, %r7;
	@%p13 bra 	$L__BB0_23;
	mov.b32 	%r56, 0;
	st.global.u32 	[%rd1], %r56;
	bra.uni 	$L__BB0_38;
$L__BB0_18:
	max.u32 	%r24, %r4, %r3;
	setp.gt.u32 	%p9, %r24, 8;
	@%p9 bra 	$L__BB0_23;
	ld.local.u32 	%r25, [%rd9+1008];
	setp.ne.s32 	%p10, %r25, %r7;
	@%p10 bra 	$L__BB0_21;
	mov.b32 	%r28, 0;
	st.global.u32 	[%rd1], %r28;
	bra.uni 	$L__BB0_38;
$L__BB0_21:
	ld.local.u32 	%r26, [%rd10+48];
	setp.ne.s32 	%p11, %r26, %r7;
	@%p11 bra 	$L__BB0_23;
	mov.b32 	%r27, 0;
	st.global.u32 	[%rd1], %r27;
	bra.uni 	$L__BB0_38;
$L__BB0_23:
	add.s32 	%r31, %r5, -6;
	add.s32 	%r32, %r6, -6;
	max.u32 	%r33, %r31, %r32;
	setp.gt.u32 	%p14, %r33, 8;
	@%p14 bra 	$L__BB0_28;
	ld.local.u32 	%r34, [%rd9+504];
	setp.ne.s32 	%p15, %r34, %r7;
	@%p15 bra 	$L__BB0_26;
	mov.b32 	%r55, 0;
	st.global.u32 	[%rd1], %r55;
	bra.uni 	$L__BB0_38;
$L__BB0_26:
	ld.local.u32 	%r35, [%rd10+24];
	setp.ne.s32 	%p16, %r35, %r7;
	@%p16 bra 	$L__BB0_28;
	mov.b32 	%r54, 0;
	st.global.u32 	[%rd1], %r54;
	bra.uni 	$L__BB0_38;
$L__BB0_28:
	mul.hi.s32 	%r36, %r5, 1431655766;
	shr.u32 	%r37, %r36, 31;
	add.s32 	%r38, %r36, %r37;
	mul.lo.s32 	%r39, %r38, 3;
	mul.hi.s32 	%r40, %r6, 1431655766;
	shr.u32 	%r41, %r40, 31;
	add.s32 	%r42, %r40, %r41;
	mul.lo.s32 	%r43, %r42, 3;
	mul.wide.s32 	%rd22, %r39, 84;
	add.s64 	%rd23, %rd2, %rd22;
	mul.wide.s32 	%rd24, %r43, 4;
	add.s64 	%rd11, %rd23, %rd24;
	ld.local.u32 	%r44, [%rd11];
	setp.eq.s32 	%p17, %r44, %r7;
	@%p17 bra 	$L__BB0_31;
	ld.local.u32 	%r45, [%rd11+4];
	setp.eq.s32 	%p18, %r45, %r7;
	@%p18 bra 	$L__BB0_31;
	ld.local.u32 	%r46, [%rd11+8];
	setp.ne.s32 	%p19, %r46, %r7;
	@%p19 bra 	$L__BB0_32;
$L__BB0_31:
	mov.b32 	%r53, 0;
	st.global.u32 	[%rd1], %r53;
	bra.uni 	$L__BB0_38;
$L__BB0_32:
	ld.local.u32 	%r47, [%rd11+84];
	setp.eq.s32 	%p20, %r47, %r7;
	@%p20 bra 	$L__BB0_31;
	ld.local.u32 	%r48, [%rd11+88];
	setp.eq.s32 	%p21, %r48, %r7;
	@%p21 bra 	$L__BB0_31;
	ld.local.u32 	%r49, [%rd11+92];
	setp.eq.s32 	%p22, %r49, %r7;
	@%p22 bra 	$L__BB0_31;
	ld.local.u32 	%r50, [%rd11+168];
	setp.eq.s32 	%p23, %r50, %r7;
	@%p23 bra 	$L__BB0_31;
	ld.local.u32 	%r51, [%rd11+172];
	setp.eq.s32 	%p24, %r51, %r7;
	@%p24 bra 	$L__BB0_31;
	ld.local.u32 	%r52, [%rd11+176];
	setp.eq.s32 	%p25, %r52, %r7;
	@%p25 bra 	$L__BB0_31;
$L__BB0_38:
	ret;

}


// ===== COMPILED SASS (sm_100) =====

	.target	sm_100

	.elftype	@"ET_EXEC"


//--------------------- .note.nv.tkinfo           --------------------------
	.section	.note.nv.tkinfo,"",@"SHT_NOTE"
	.sectionflags	@"SHF_NOTE_NV_TKINFO"
	.tkinfo
        /*0018*/ 	.word	0x00000002
        /*0030*/ 	.string	""
        /*0030*/ 	.string	"ptxas"
        /*0030*/ 	.string	"Cuda compilation tools, release 13.0, V13.0.88"
        /*0030*/ 	.string	"Build cuda_13.0.r13.0/compiler.36424714_0"
        /*0030*/ 	.string	"-arch sm_100 -m 64 "



//--------------------- .note.nv.cuinfo           --------------------------
	.section	.note.nv.cuinfo,"",@"SHT_NOTE"
	.sectionflags	@"SHF_NOTE_NV_CUINFO"
        /*0018*/ 	.short	0x0002
        /*001a*/ 	.short	0x0064
        /*001c*/ 	.short	0x0082
	.zero		2


//--------------------- .nv.info                  --------------------------
	.section	.nv.info,"",@"SHT_CUDA_INFO"
	.align	4


	//----- nvinfo : EIATTR_REGCOUNT
	.align		4
        /*0000*/ 	.byte	0x04, 0x2f
        /*0002*/ 	.short	(.L_1 - .L_0)
	.align		4
.L_0:
        /*0004*/ 	.word	index@(_Z9isValid02PiiiiRi)
        /*0008*/ 	.word	0x00000020


	//----- nvinfo : EIATTR_FRAME_SIZE
	.align		4
.L_1:
        /*000c*/ 	.byte	0x04, 0x11
        /*000e*/ 	.short	(.L_3 - .L_2)
	.align		4
.L_2:
        /*0010*/ 	.word	index@(_Z9isValid02PiiiiRi)
        /*0014*/ 	.word	0x000006e8


	//----- nvinfo : EIATTR_MIN_STACK_SIZE
	.align		4
.L_3:
        /*0018*/ 	.byte	0x04, 0x12
        /*001a*/ 	.short	(.L_5 - .L_4)
	.align		4
.L_4:
        /*001c*/ 	.word	index@(_Z9isValid02PiiiiRi)
        /*0020*/ 	.word	0x000006e8
.L_5:


//--------------------- .nv.compat                --------------------------
	.section	.nv.compat,"",@"SHT_CUDA_COMPAT_INFO"
	.align	4
        /*0000*/ 	.byte	0x02, 0x09, 0x00, 0x00, 0x02, 0x02, 0x01, 0x00, 0x02, 0x05, 0x05, 0x00, 0x03, 0x07, 0x01, 0x01
        /*0010*/ 	.byte	0x02, 0x03, 0x00, 0x00, 0x02, 0x06, 0x01, 0x00, 0x04, 0x0b, 0x08, 0x00, 0x09, 0x00, 0x00, 0x00
        /*0020*/ 	.byte	0x00, 0x00, 0x00, 0x00


//--------------------- .nv.info._Z9isValid02PiiiiRi --------------------------
	.section	.nv.info._Z9isValid02PiiiiRi,"",@"SHT_CUDA_INFO"
	.sectionflags	@""
	.align	4


	//----- nvinfo : EIATTR_CUDA_API_VERSION
	.align		4
        /*0000*/ 	.byte	0x04, 0x37
        /*0002*/ 	.short	(.L_7 - .L_6)
.L_6:
        /*0004*/ 	.word	0x00000082


	//----- nvinfo : EIATTR_KPARAM_INFO
	.align		4
.L_7:
        /*0008*/ 	.byte	0x04, 0x17
        /*000a*/ 	.short	(.L_9 - .L_8)
.L_8:
        /*000c*/ 	.word	0x00000000
        /*0010*/ 	.short	0x0004
        /*0012*/ 	.short	0x0018
        /*0014*/ 	.byte	0x00, 0xf5, 0x21, 0x00


	//----- nvinfo : EIATTR_KPARAM_INFO
	.align		4
.L_9:
        /*0018*/ 	.byte	0x04, 0x17
        /*001a*/ 	.short	(.L_11 - .L_10)
.L_10:
        /*001c*/ 	.word	0x00000000
        /*0020*/ 	.short	0x0003
        /*0022*/ 	.short	0x0010
        /*0024*/ 	.byte	0x00, 0xf0, 0x11, 0x00


	//----- nvinfo : EIATTR_KPARAM_INFO
	.align		4
.L_11:
        /*0028*/ 	.byte	0x04, 0x17
        /*002a*/ 	.short	(.L_13 - .L_12)
.L_12:
        /*002c*/ 	.word	0x00000000
        /*0030*/ 	.short	0x0002
        /*0032*/ 	.short	0x000c
        /*0034*/ 	.byte	0x00, 0xf0, 0x11, 0x00


	//----- nvinfo : EIATTR_KPARAM_INFO
	.align		4
.L_13:
        /*0038*/ 	.byte	0x04, 0x17
        /*003a*/ 	.short	(.L_15 - .L_14)
.L_14:
        /*003c*/ 	.word	0x00000000
        /*0040*/ 	.short	0x0001
        /*0042*/ 	.short	0x0008
        /*0044*/ 	.byte	0x00, 0xf0, 0x11, 0x00


	//----- nvinfo : EIATTR_KPARAM_INFO
	.align		4
.L_15:
        /*0048*/ 	.byte	0x04, 0x17
        /*004a*/ 	.short	(.L_17 - .L_16)
.L_16:
        /*004c*/ 	.word	0x00000000
        /*0050*/ 	.short	0x0000
        /*0052*/ 	.short	0x0000
        /*0054*/ 	.byte	0x00, 0xf5, 0x21, 0x00


	//----- nvinfo : EIATTR_SPARSE_MMA_MASK
	.align		4
.L_17:
        /*0058*/ 	.byte	0x03, 0x50
        /*005a*/ 	.short	0x0000


	//----- nvinfo : EIATTR_MAXREG_COUNT
	.align		4
        /*005c*/ 	.byte	0x03, 0x1b
        /*005e*/ 	.short	0x00ff


	//----- nvinfo : EIATTR_MERCURY_ISA_VERSION
	.align		4
        /*0060*/ 	.byte	0x03, 0x5f
        /*0062*/ 	.short	0x0101


	//----- nvinfo : EIATTR_VRC_CTA_INIT_COUNT
	.align		4
        /*0064*/ 	.byte	0x02, 0x4a
	.zero		1
	.zero		1


	//----- nvinfo : EIATTR_EXIT_INSTR_OFFSETS
	.align		4
        /*0068*/ 	.byte	0x04, 0x1c
        /*006a*/ 	.short	(.L_19 - .L_18)


	//   ....[0]....
.L_18:
        /*006c*/ 	.word	0x00000a00


	//   ....[1]....
        /*0070*/ 	.word	0x00000a50


	//   ....[2]....
        /*0074*/ 	.word	0x00000af0


	//   ....[3]....
        /*0078*/ 	.word	0x00000b40


	//   ....[4]....
        /*007c*/ 	.word	0x00000be0


	//   ....[5]....
        /*0080*/ 	.word	0x00000c40


	//   ....[6]....
        /*0084*/ 	.word	0x00000cd0


	//   ....[7]....
        /*0088*/ 	.word	0x00000d20


	//   ....[8]....
        /*008c*/ 	.word	0x00000dc0


	//   ....[9]....
        /*0090*/ 	.word	0x00000e10


	//   ....[10]....
        /*0094*/ 	.word	0x00001050


	//   ....[11]....
        /*0098*/ 	.word	0x00001080


	//----- nvinfo : EIATTR_CRS_STACK_SIZE
	.align		4
.L_19:
        /*009c*/ 	.byte	0x04, 0x1e
        /*009e*/ 	.short	(.L_21 - .L_20)
.L_20:
        /*00a0*/ 	.word	0x00000000


	//----- nvinfo : EIATTR_CBANK_PARAM_SIZE
	.align		4
.L_21:
        /*00a4*/ 	.byte	0x03, 0x19
        /*00a6*/ 	.short	0x0020


	//----- nvinfo : EIATTR_PARAM_CBANK
	.align		4
        /*00a8*/ 	.byte	0x04, 0x0a
        /*00aa*/ 	.short	(.L_23 - .L_22)
	.align		4
.L_22:
        /*00ac*/ 	.word	index@(.nv.constant0._Z9isValid02PiiiiRi)
        /*00b0*/ 	.short	0x0380
        /*00b2*/ 	.short	0x0020


	//----- nvinfo : EIATTR_SW_WAR
	.align		4
.L_23:
        /*00b4*/ 	.byte	0x04, 0x36
        /*00b6*/ 	.short	(.L_25 - .L_24)
.L_24:
        /*00b8*/ 	.word	0x00000008
.L_25:


//--------------------- .nv.callgraph             --------------------------
	.section	.nv.callgraph,"",@"SHT_CUDA_CALLGRAPH"
	.align	4
	.sectionentsize	8
	.align		4
        /*0000*/ 	.word	0x00000000
	.align		4
        /*0004*/ 	.word	0xffffffff
	.align		4
        /*0008*/ 	.word	0x00000000
	.align		4
        /*000c*/ 	.word	0xfffffffe
	.align		4
        /*0010*/ 	.word	0x00000000
	.align		4
        /*0014*/ 	.word	0xfffffffd
	.align		4
        /*0018*/ 	.word	0x00000000
	.align		4
        /*001c*/ 	.word	0xfffffffc


//--------------------- .text._Z9isValid02PiiiiRi --------------------------
	.section	.text._Z9isValid02PiiiiRi,"ax",@progbits
	.align	128
        .global         _Z9isValid02PiiiiRi
        .type           _Z9isValid02PiiiiRi,@function
        .size           _Z9isValid02PiiiiRi,(.L_x_8 - _Z9isValid02PiiiiRi)
        .other          _Z9isValid02PiiiiRi,@"STO_CUDA_ENTRY STV_DEFAULT"
_Z9isValid02PiiiiRi:
.text._Z9isValid02PiiiiRi:
[----:B------:R-:W0:Y:S08]  /*0000*/  LDC R1, c[0x0][0x37c] ;  /* 0x0000df00ff017b82 */ /* 0x000e300000000800 */
[----:B------:R-:W1:Y:S01]  /*0010*/  LDC.64 R12, c[0x0][0x380] ;  /* 0x0000e000ff0c7b82 */ /* 0x000e620000000a00 */
[----:B------:R-:W1:Y:S01]  /*0020*/  LDCU.64 UR6, c[0x0][0x358] ;  /* 0x00006b00ff0677ac */ /* 0x000e620008000a00 */
[----:B0-----:R-:W-:Y:S01]  /*0030*/  VIADD R1, R1, 0xfffff918 ;  /* 0xfffff91801017836 */ /* 0x001fe20000000000 */
[----:B------:R-:W0:Y:S01]  /*0040*/  LDCU.64 UR4, c[0x0][0x380] ;  /* 0x00007000ff0477ac */ /* 0x000e220008000a00 */
[----:B-1----:R-:W2:Y:S04]  /*0050*/  LDG.E R4, desc[UR6][R12.64] ;  /* 0x000000060c047981 */ /* 0x002ea8000c1e1900 */
[----:B------:R-:W2:Y:S04]  /*0060*/  LDG.E R5, desc[UR6][R12.64+0x4] ;  /* 0x000004060c057981 */ /* 0x000ea8000c1e1900 */
[----:B------:R-:W3:Y:S04]  /*0070*/  LDG.E R6, desc[UR6][R12.64+0x8] ;  /* 0x000008060c067981 */ /* 0x000ee8000c1e1900 */
[----:B------:R-:W3:Y:S04]  /*0080*/  LDG.E R7, desc[UR6][R12.64+0xc] ;  /* 0x00000c060c077981 */ /* 0x000ee8000c1e1900 */
[----:B------:R-:W4:Y:S04]  /*0090*/  LDG.E R8, desc[UR6][R12.64+0x10] ;  /* 0x000010060c087981 */ /* 0x000f28000c1e1900 */
[----:B------:R-:W4:Y:S04]  /*00a0*/  LDG.E R9, desc[UR6][R12.64+0x14] ;  /* 0x000014060c097981 */ /* 0x000f28000c1e1900 */
[----:B------:R-:W5:Y:S04]  /*00b0*/  LDG.E R10, desc[UR6][R12.64+0x18] ;  /* 0x000018060c0a7981 */ /* 0x000f68000c1e1900 */
[----:B------:R-:W5:Y:S04]  /*00c0*/  LDG.E R11, desc[UR6][R12.64+0x1c] ;  /* 0x00001c060c0b7981 */ /* 0x000f68000c1e1900 */
[----:B------:R1:W5:Y:S01]  /*00d0*/  LDG.E R2, desc[UR6][R12.64+0x20] ;  /* 0x000020060c027981 */ /* 0x000362000c1e1900 */
[----:B0-----:R-:W-:Y:S01]  /*00e0*/  UIADD3 UR4, UP0, UPT, UR4, 0x8, URZ ;  /* 0x0000000804047890 */ /* 0x001fe2000ff1e0ff */
[----:B------:R-:W-:-:S02]  /*00f0*/  IMAD.MOV.U32 R3, RZ, RZ, R1 ;  /* 0x000000ffff037224 */ /* 0x000fc400078e0001 */
[----:B------:R-:W-:Y:S01]  /*0100*/  VIADD R0, R1, 0x28 ;  /* 0x0000002801007836 */ /* 0x000fe20000000000 */
[----:B------:R-:W-:-:S04]  /*0110*/  UIADD3 UR4, UP1, UPT, UR4, 0x20, URZ ;  /* 0x0000002004047890 */ /* 0x000fc8000ff3e0ff */
[----:B------:R-:W-:Y:S02]  /*0120*/  UIADD3.X UR5, UPT, UPT, URZ, URZ, UR5, UP1, UP0 ;  /* 0x000000ffff057290 */ /* 0x000fe40008fe0405 */
[----:B-1----:R-:W-:Y:S01]  /*0130*/  IMAD.U32 R12, RZ, RZ, UR4 ;  /* 0x00000004ff0c7e24 */ /* 0x002fe2000f8e00ff */
[----:B------:R-:W-:-:S03]  /*0140*/  UMOV UR4, 0x8 ;  /* 0x0000000800047882 */ /* 0x000fc60000000000 */
[----:B------:R-:W-:Y:S01]  /*0150*/  IMAD.U32 R13, RZ, RZ, UR5 ;  /* 0x00000005ff0d7e24 */ /* 0x000fe2000f8e00ff */
[----:B--2---:R0:W-:Y:S04]  /*0160*/  STL.64 [R1], R4 ;  /* 0x0000000401007387 */ /* 0x0041e80000100a00 */
[----:B---3--:R0:W-:Y:S04]  /*0170*/  STL.64 [R1+0x8], R6 ;  /* 0x0000080601007387 */ /* 0x0081e80000100a00 */
[----:B----4-:R0:W-:Y:S04]  /*0180*/  STL.64 [R1+0x10], R8 ;  /* 0x0000100801007387 */ /* 0x0101e80000100a00 */
[----:B-----5:R0:W-:Y:S04]  /*0190*/  STL.64 [R1+0x18], R10 ;  /* 0x0000180a01007387 */ /* 0x0201e80000100a00 */
[----:B------:R0:W-:Y:S02]  /*01a0*/  STL [R1+0x20], R2 ;  /* 0x0000200201007387 */ /* 0x0001e40000100800 */
.L_x_0:
[----:B0-----:R-:W2:Y:S04]  /*01b0*/  LDG.E R4, desc[UR6][R12.64] ;  /* 0x000000060c047981 */ /* 0x001ea8000c1e1900 */
[----:B------:R-:W2:Y:S04]  /*01c0*/  LDG.E R5, desc[UR6][R12.64+0x4] ;  /* 0x000004060c057981 */ /* 0x000ea8000c1e1900 */
[----:B------:R-:W3:Y:S04]  /*01d0*/  LDG.E R6, desc[UR6][R12.64+0x8] ;  /* 0x000008060c067981 */ /* 0x000ee8000c1e1900 */
[----:B------:R-:W3:Y:S04]  /*01e0*/  LDG.E R7, desc[UR6][R12.64+0xc] ;  /* 0x00000c060c077981 */ /* 0x000ee8000c1e1900 */
[----:B------:R-:W4:Y:S04]  /*01f0*/  LDG.E R8, desc[UR6][R12.64+0x10] ;  /* 0x000010060c087981 */ /* 0x000f28000c1e1900 */
[----:B------:R-:W4:Y:S04]  /*0200*/  LDG.E R9, desc[UR6][R12.64+0x14] ;  /* 0x000014060c097981 */ /* 0x000f28000c1e1900 */
[----:B------:R-:W5:Y:S04]  /*0210*/  LDG.E R10, desc[UR6][R12.64+0x18] ;  /* 0x000018060c0a7981 */ /* 0x000f68000c1e1900 */
        /* <DEDUP_REMOVED lines=16> */
[----:B-1----:R-:W5:Y:S04]  /*0320*/  LDG.E R29, desc[UR6][R12.64+0xb4] ;  /* 0x0000b4060c1d7981 */ /* 0x002f68000c1e1900 */
[----:B------:R-:W5:Y:S04]  /*0330*/  LDG.E R2, desc[UR6][R12.64+0x118] ;  /* 0x000118060c027981 */ /* 0x000f68000c1e1900 */
[----:B--2---:R0:W-:Y:S04]  /*0340*/  STL.64 [R0], R4 ;  /* 0x0000000400007387 */ /* 0x0041e80000100a00 */
[----:B---3--:R1:W-:Y:S04]  /*0350*/  STL.64 [R0+0x8], R6 ;  /* 0x0000080600007387 */ /* 0x0083e80000100a00 */
[----:B0-----:R-:W2:Y:S04]  /*0360*/  LDG.E R4, desc[UR6][R12.64+0x38] ;  /* 0x000038060c047981 */ /* 0x001ea8000c1e1900 */
[----:B----4-:R0:W-:Y:S04]  /*0370*/  STL.64 [R0+0x10], R8 ;  /* 0x0000100800007387 */ /* 0x0101e80000100a00 */
[----:B------:R-:W2:Y:S04]  /*0380*/  LDG.E R5, desc[UR6][R12.64+0x3c] ;  /* 0x00003c060c057981 */ /* 0x000ea8000c1e1900 */
[----:B-1----:R-:W3:Y:S04]  /*0390*/  LDG.E R6, desc[UR6][R12.64+0x40] ;  /* 0x000040060c067981 */ /* 0x002ee8000c1e1900 */
[----:B------:R-:W3:Y:S04]  /*03a0*/  LDG.E R7, desc[UR6][R12.64+0x44] ;  /* 0x000044060c077981 */ /* 0x000ee8000c1e1900 */
[----:B0-----:R-:W4:Y:S04]  /*03b0*/  LDG.E R8, desc[UR6][R12.64+0x48] ;  /* 0x000048060c087981 */ /* 0x001f28000c1e1900 */
[----:B------:R-:W4:Y:S04]  /*03c0*/  LDG.E R9, desc[UR6][R12.64+0x4c] ;  /* 0x00004c060c097981 */ /* 0x000f28000c1e1900 */
[----:B-----5:R0:W-:Y:S04]  /*03d0*/  STL.64 [R0+0x18], R10 ;  /* 0x0000180a00007387 */ /* 0x0201e80000100a00 */
[----:B------:R1:W-:Y:S04]  /*03e0*/  STL.64 [R0+0x20], R14 ;  /* 0x0000200e00007387 */ /* 0x0003e80000100a00 */
[----:B------:R5:W-:Y:S04]  /*03f0*/  STL.64 [R0+0x28], R16 ;  /* 0x0000281000007387 */ /* 0x000be80000100a00 */
[----:B------:R5:W-:Y:S04]  /*0400*/  STL.64 [R0+0x30], R18 ;  /* 0x0000301200007387 */ /* 0x000be80000100a00 */
[----:B------:R-:W-:Y:S04]  /*0410*/  STL.64 [R0+0x50], R20 ;  /* 0x0000501400007387 */ /* 0x000fe80000100a00 */
[----:B0-----:R-:W4:Y:S04]  /*0420*/  LDG.E R10, desc[UR6][R12.64+0x70] ;  /* 0x000070060c0a7981 */ /* 0x001f28000c1e1900 */
[----:B------:R-:W-:Y:S04]  /*0430*/  STL.64 [R0+0x58], R22 ;  /* 0x0000581600007387 */ /* 0x000fe80000100a00 */
[----:B------:R-:W4:Y:S04]  /*0440*/  LDG.E R11, desc[UR6][R12.64+0x74] ;  /* 0x000074060c0b7981 */ /* 0x000f28000c1e1900 */
[----:B------:R0:W-:Y:S04]  /*0450*/  STL.64 [R0+0x68], R26 ;  /* 0x0000681a00007387 */ /* 0x0001e80000100a00 */
[----:B-1----:R-:W4:Y:S04]  /*0460*/  LDG.E R14, desc[UR6][R12.64+0x78] ;  /* 0x000078060c0e7981 */ /* 0x002f28000c1e1900 */
[----:B------:R-:W4:Y:S04]  /*0470*/  LDG.E R15, desc[UR6][R12.64+0x7c] ;  /* 0x00007c060c0f7981 */ /* 0x000f28000c1e1900 */
[----:B-----5:R-:W5:Y:S04]  /*0480*/  LDG.E R16, desc[UR6][R12.64+0x98] ;  /* 0x000098060c107981 */ /* 0x020f68000c1e1900 */
[----:B------:R-:W5:Y:S04]  /*0490*/  LDG.E R17, desc[UR6][R12.64+0x9c] ;  /* 0x00009c060c117981 */ /* 0x000f68000c1e1900 */
[----:B------:R-:W5:Y:S04]  /*04a0*/  LDG.E R18, desc[UR6][R12.64+0xa0] ;  /* 0x0000a0060c127981 */ /* 0x000f68000c1e1900 */
[----:B------:R-:W5:Y:S04]  /*04b0*/  LDG.E R19, desc[UR6][R12.64+0xa4] ;  /* 0x0000a4060c137981 */ /* 0x000f68000c1e1900 */
[----:B0-----:R-:W5:Y:S04]  /*04c0*/  LDG.E R26, desc[UR6][R12.64+0xa8] ;  /* 0x0000a8060c1a7981 */ /* 0x001f68000c1e1900 */
[----:B------:R-:W5:Y:S04]  /*04d0*/  LDG.E R27, desc[UR6][R12.64+0xac] ;  /* 0x0000ac060c1b7981 */ /* 0x000f68000c1e1900 */
[----:B------:R-:W5:Y:S04]  /*04e0*/  LDG.E R20, desc[UR6][R12.64+0xb8] ;  /* 0x0000b8060c147981 */ /* 0x000f68000c1e1900 */
[----:B------:R-:W5:Y:S04]  /*04f0*/  LDG.E R21, desc[UR6][R12.64+0xbc] ;  /* 0x0000bc060c157981 */ /* 0x000f68000c1e1900 */
[----:B------:R-:W5:Y:S04]  /*0500*/  LDG.E R22, desc[UR6][R12.64+0xc0] ;  /* 0x0000c0060c167981 */ /* 0x000f68000c1e1900 */
[----:B------:R-:W5:Y:S04]  /*0510*/  LDG.E R23, desc[UR6][R12.64+0xc4] ;  /* 0x0000c4060c177981 */ /* 0x000f68000c1e1900 */
[----:B--2---:R0:W-:Y:S04]  /*0520*/  STL.64 [R0+0x38], R4 ;  /* 0x0000380400007387 */ /* 0x0041e80000100a00 */
        /* <DEDUP_REMOVED lines=8> */
[----:B------:R0:W-:Y:S04]  /*05b0*/  STL.64 [R0+0x60], R24 ;  /* 0x0000601800007387 */ /* 0x0001e80000100a00 */
[----:B------:R1:W-:Y:S04]  /*05c0*/  STL.64 [R0+0x70], R10 ;  /* 0x0000700a00007387 */ /* 0x0003e80000100a00 */
[----:B0-----:R-:W4:Y:S04]  /*05d0*/  LDG.E R24, desc[UR6][R12.64+0xc8] ;  /* 0x0000c8060c187981 */ /* 0x001f28000c1e1900 */
[----:B------:R-:W4:Y:S04]  /*05e0*/  LDG.E R25, desc[UR6][R12.64+0xcc] ;  /* 0x0000cc060c197981 */ /* 0x000f28000c1e1900 */
[----:B------:R0:W-:Y:S04]  /*05f0*/  STL.64 [R0+0x78], R14 ;  /* 0x0000780e00007387 */ /* 0x0001e80000100a00 */
[----:B-1----:R-:W4:Y:S04]  /*0600*/  LDG.E R10, desc[UR6][R12.64+0xf8] ;  /* 0x0000f8060c0a7981 */ /* 0x002f28000c1e1900 */
[----:B-----5:R1:W-:Y:S04]  /*0610*/  STL.64 [R0+0x98], R16 ;  /* 0x0000981000007387 */ /* 0x0203e80000100a00 */
[----:B0-----:R-:W5:Y:S04]  /*0620*/  LDG.E R14, desc[UR6][R12.64+0xf0] ;  /* 0x0000f0060c0e7981 */ /* 0x001f68000c1e1900 */
[----:B------:R0:W-:Y:S04]  /*0630*/  STL.64 [R0+0xa0], R18 ;  /* 0x0000a01200007387 */ /* 0x0001e80000100a00 */
[----:B-1----:R-:W5:Y:S04]  /*0640*/  LDG.E R16, desc[UR6][R12.64+0xe8] ;  /* 0x0000e8060c107981 */ /* 0x002f68000c1e1900 */
[----:B------:R-:W-:Y:S04]  /*0650*/  STL.64 [R0+0xa8], R26 ;  /* 0x0000a81a00007387 */ /* 0x000fe80000100a00 */
[----:B0-----:R-:W5:Y:S04]  /*0660*/  LDG.E R18, desc[UR6][R12.64+0xe0] ;  /* 0x0000e0060c127981 */ /* 0x001f68000c1e1900 */
[----:B------:R0:W-:Y:S04]  /*0670*/  STL.64 [R0+0xb8], R20 ;  /* 0x0000b81400007387 */ /* 0x0001e80000100a00 */
[----:B------:R-:W5:Y:S04]  /*0680*/  LDG.E R19, desc[UR6][R12.64+0xe4] ;  /* 0x0000e4060c137981 */ /* 0x000f68000c1e1900 */
[----:B------:R1:W-:Y:S04]  /*0690*/  STL.64 [R0+0xc0], R22 ;  /* 0x0000c01600007387 */ /* 0x0003e80000100a00 */
[----:B0-----:R-:W5:Y:S04]  /*06a0*/  LDG.E R20, desc[UR6][R12.64+0xd8] ;  /* 0x0000d8060c147981 */ /* 0x001f68000c1e1900 */
[----:B------:R-:W5:Y:S04]  /*06b0*/  LDG.E R21, desc[UR6][R12.64+0xdc] ;  /* 0x0000dc060c157981 */ /* 0x000f68000c1e1900 */
[----:B-1----:R-:W5:Y:S04]  /*06c0*/  LDG.E R22, desc[UR6][R12.64+0xd0] ;  /* 0x0000d0060c167981 */ /* 0x002f68000c1e1900 */
        /* <DEDUP_REMOVED lines=9> */
[----:B-1----:R-:W3:Y:S04]  /*0760*/  LDG.E R6, desc[UR6][R12.64+0x108] ;  /* 0x000108060c067981 */ /* 0x002ee8000c1e1900 */
[----:B------:R-:W3:Y:S04]  /*0770*/  LDG.E R7, desc[UR6][R12.64+0x10c] ;  /* 0x00010c060c077981 */ /* 0x000ee8000c1e1900 */
[----:B0-----:R-:W4:Y:S04]  /*0780*/  LDG.E R8, desc[UR6][R12.64+0x100] ;  /* 0x000100060c087981 */ /* 0x001f28000c1e1900 */
[----:B------:R-:W4:Y:S04]  /*0790*/  LDG.E R9, desc[UR6][R12.64+0x104] ;  /* 0x000104060c097981 */ /* 0x000f28000c1e1900 */
[----:B------:R0:W2:Y:S04]  /*07a0*/  LDG.E R5, desc[UR6][R12.64+0x114] ;  /* 0x000114060c057981 */ /* 0x0000a8000c1e1900 */
[----:B------:R1:W-:Y:S04]  /*07b0*/  STL.64 [R0+0xb0], R28 ;  /* 0x0000b01c00007387 */ /* 0x0003e80000100a00 */
[----:B------:R-:W-:Y:S01]  /*07c0*/  STL.64 [R0+0xc8], R24 ;  /* 0x0000c81800007387 */ /* 0x000fe20000100a00 */
[----:B-1----:R-:W-:Y:S01]  /*07d0*/  IMAD.MOV.U32 R29, RZ, RZ, R0 ;  /* 0x000000ffff1d7224 */ /* 0x002fe200078e0000 */
[----:B------:R-:W-:-:S04]  /*07e0*/  UIADD3 UR4, UPT, UPT, UR4, 0x48, URZ ;  /* 0x0000004804047890 */ /* 0x000fc8000fffe0ff */
[----:B------:R-:W-:Y:S01]  /*07f0*/  UISETP.NE.AND UP0, UPT, UR4, 0x1b8, UPT ;  /* 0x000001b80400788c */ /* 0x000fe2000bf05270 */
[----:B0-----:R-:W-:Y:S01]  /*0800*/  IADD3 R12, P0, PT, R12, 0x120, RZ ;  /* 0x000001200c0c7810 */ /* 0x001fe20007f1e0ff */
[----:B-----5:R-:W-:Y:S04]  /*0810*/  STL.64 [R0+0xe0], R18 ;  /* 0x0000e01200007387 */ /* 0x020fe80000100a00 */
[----:B------:R-:W-:Y:S04]  /*0820*/  STL.64 [R0+0xd8], R20 ;  /* 0x0000d81400007387 */ /* 0x000fe80000100a00 */
[----:B------:R-:W-:Y:S04]  /*0830*/  STL.64 [R0+0xd0], R22 ;  /* 0x0000d01600007387 */ /* 0x000fe80000100a00 */
[----:B------:R-:W-:Y:S04]  /*0840*/  STL.64 [R0+0xe8], R16 ;  /* 0x0000e81000007387 */ /* 0x000fe80000100a00 */
[----:B------:R-:W-:Y:S04]  /*0850*/  STL.64 [R0+0xf0], R14 ;  /* 0x0000f00e00007387 */ /* 0x000fe80000100a00 */
[----:B------:R-:W-:Y:S04]  /*0860*/  STL.64 [R0+0xf8], R10 ;  /* 0x0000f80a00007387 */ /* 0x000fe80000100a00 */
[----:B------:R-:W-:Y:S01]  /*0870*/  STL [R0+-0x4], R27 ;  /* 0xfffffc1b00007387 */ /* 0x000fe20000100800 */
[----:B------:R-:W-:-:S03]  /*0880*/  IMAD.X R13, RZ, RZ, R13, P0 ;  /* 0x000000ffff0d7224 */ /* 0x000fc600000e060d */
[----:B---3--:R-:W-:Y:S04]  /*0890*/  STL.64 [R0+0x108], R6 ;  /* 0x0001080600007387 */ /* 0x008fe80000100a00 */
[----:B----4-:R-:W-:Y:S04]  /*08a0*/  STL.64 [R0+0x100], R8 ;  /* 0x0001000800007387 */ /* 0x010fe80000100a00 */
[----:B--2---:R0:W-:Y:S04]  /*08b0*/  STL.64 [R0+0x110], R4 ;  /* 0x0001100400007387 */ /* 0x0041e80000100a00 */
[----:B------:R1:W-:Y:S01]  /*08c0*/  STL [R29+0x118], R2 ;  /* 0x000118021d007387 */ /* 0x0003e20000100800 */
[----:B0-----:R-:W-:Y:S01]  /*08d0*/  VIADD R0, R0, 0x120 ;  /* 0x0000012000007836 */ /* 0x001fe20000000000 */
[----:B------:R-:W-:Y:S06]  /*08e0*/  BRA.U UP0, `(.L_x_0) ;  /* 0xfffffff900307547 */ /* 0x000fec000b83ffff */
[----:B------:R-:W1:Y:S01]  /*08f0*/  LDC.64 R4, c[0x0][0x388] ;  /* 0x0000e200ff047b82 */ /* 0x000e620000000a00 */
[----:B------:R-:W0:Y:S01]  /*0900*/  S2R R0, SR_TID.X ;  /* 0x0000000000007919 */ /* 0x000e220000002100 */
[----:B------:R-:W0:Y:S01]  /*0910*/  LDCU UR4, c[0x0][0x360] ;  /* 0x00006c00ff0477ac */ /* 0x000e220008000800 */
[----:B------:R-:W0:Y:S01]  /*0920*/  S2R R7, SR_CTAID.X ;  /* 0x0000000000077919 */ /* 0x000e220000002500 */
[----:B-1----:R-:W-:-:S04]  /*0930*/  VIMNMX.U32 R2, PT, PT, R5, R4, !PT ;  /* 0x0000000405027248 */ /* 0x002fc80007fe0000 */
[----:B------:R-:W-:Y:S01]  /*0940*/  ISETP.GT.U32.AND P0, PT, R2, 0x8, PT ;  /* 0x000000080200780c */ /* 0x000fe20003f04070 */
[----:B0-----:R-:W-:Y:S02]  /*0950*/  IMAD R0, R7, UR4, R0 ;  /* 0x0000000407007c24 */ /* 0x001fe4000f8e0200 */
[--C-:B------:R-:W-:Y:S02]  /*0960*/  IMAD R7, R4, 0x54, R3.reuse ;  /* 0x0000005404077824 */ /* 0x100fe400078e0203 */
[C---:B------:R-:W-:Y:S02]  /*0970*/  IMAD R2, R0.reuse, 0x54, R3 ;  /* 0x0000005400027824 */ /* 0x040fe400078e0203 */
[----:B------:R-:W-:Y:S02]  /*0980*/  IMAD R0, R0, 0x4, R7 ;  /* 0x0000000400007824 */ /* 0x000fe400078e0207 */
[----:B------:R-:W-:-:S04]  /*0990*/  IMAD R2, R5, 0x4, R2 ;  /* 0x0000000405027824 */ /* 0x000fc800078e0202 */
[----:B------:R-:W-:Y:S05]  /*09a0*/  @P0 BRA `(.L_x_1) ;  /* 0x00000000002c0947 */ /* 0x000fea0003800000 */
[----:B------:R-:W2:Y:S01]  /*09b0*/  LDL R6, [R2] ;  /* 0x0000000002067983 */ /* 0x000ea20000100800 */
[----:B------:R-:W2:Y:S02]  /*09c0*/  LDCU UR4, c[0x0][0x390] ;  /* 0x00007200ff0477ac */ /* 0x000ea40008000800 */
[----:B--2---:R-:W-:-:S13]  /*09d0*/  ISETP.NE.AND P0, PT, R6, UR4, PT ;  /* 0x0000000406007c0c */ /* 0x004fda000bf05270 */
[----:B------:R-:W0:Y:S02]  /*09e0*/  @!P0 LDC.64 R6, c[0x0][0x398] ;  /* 0x0000e600ff068b82 */ /* 0x000e240000000a00 */
[----:B0-----:R0:W-:Y:S01]  /*09f0*/  @!P0 STG.E desc[UR6][R6.64], RZ ;  /* 0x000000ff06008986 */ /* 0x0011e2000c101906 */
[----:B------:R-:W-:Y:S05]  /*0a00*/  @!P0 EXIT ;  /* 0x000000000000894d */ /* 0x000fea0003800000 */
[----:B0-----:R-:W2:Y:S02]  /*0a10*/  LDL R6, [R0] ;  /* 0x0000000000067983 */ /* 0x001ea40000100800 */
[----:B--2---:R-:W-:-:S13]  /*0a20*/  ISETP.NE.AND P0, PT, R6, UR4, PT ;  /* 0x0000000406007c0c */ /* 0x004fda000bf05270 */
[----:B------:R-:W0:Y:S02]  /*0a30*/  @!P0 LDC.64 R6, c[0x0][0x398] ;  /* 0x0000e600ff068b82 */ /* 0x000e240000000a00 */
[----:B0-----:R0:W-:Y:S01]  /*0a40*/  @!P0 STG.E desc[UR6][R6.64], RZ ;  /* 0x000000ff06008986 */ /* 0x0011e2000c101906 */
[----:B------:R-:W-:Y:S05]  /*0a50*/  @!P0 EXIT ;  /* 0x000000000000894d */ /* 0x000fea0003800000 */
.L_x_1:
[----:B------:R-:W-:-:S05]  /*0a60*/  VIADD R9, R5, 0xfffffff4 ;  /* 0xfffffff405097836 */ /* 0x000fca0000000000 */
[----:B0-----:R-:W-:-:S04]  /*0a70*/  VIMNMX.U32 R6, PT, PT, R9, R4, !PT ;  /* 0x0000000409067248 */ /* 0x001fc80007fe0000 */
[----:B------:R-:W-:-:S13]  /*0a80*/  ISETP.GT.U32.AND P0, PT, R6, 0x8, PT ;  /* 0x000000080600780c */ /* 0x000fda0003f04070 */
[----:B------:R-:W-:Y:S05]  /*0a90*/  @P0 BRA `(.L_x_2) ;  /* 0x00000000002c0947 */ /* 0x000fea0003800000 */
[----:B------:R-:W2:Y:S01]  /*0aa0*/  LDL R6, [R2] ;  /* 0x0000000002067983 */ /* 0x000ea20000100800 */
[----:B------:R-:W2:Y:S02]  /*0ab0*/  LDCU UR4, c[0x0][0x390] ;  /* 0x00007200ff0477ac */ /* 0x000ea40008000800 */
[----:B--2---:R-:W-:-:S13]  /*0ac0*/  ISETP.NE.AND P0, PT, R6, UR4, PT ;  /* 0x0000000406007c0c */ /* 0x004fda000bf05270 */
[----:B------:R-:W0:Y:S02]  /*0ad0*/  @!P0 LDC.64 R6, c[0x0][0x398] ;  /* 0x0000e600ff068b82 */ /* 0x000e240000000a00 */
[----:B0-----:R0:W-:Y:S01]  /*0ae0*/  @!P0 STG.E desc[UR6][R6.64], RZ ;  /* 0x000000ff06008986 */ /* 0x0011e2000c101906 */
[----:B------:R-:W-:Y:S05]  /*0af0*/  @!P0 EXIT ;  /* 0x000000000000894d */ /* 0x000fea0003800000 */
[----:B0-----:R-:W2:Y:S02]  /*0b00*/  LDL R6, [R0+0x30] ;  /* 0x0000300000067983 */ /* 0x001ea40000100800 */
[----:B--2---:R-:W-:-:S13]  /*0b10*/  ISETP.NE.AND P0, PT, R6, UR4, PT ;  /* 0x0000000406007c0c */ /* 0x004fda000bf05270 */
[----:B------:R-:W0:Y:S02]  /*0b20*/  @!P0 LDC.64 R6, c[0x0][0x398] ;  /* 0x0000e600ff068b82 */ /* 0x000e240000000a00 */
[----:B0-----:R0:W-:Y:S01]  /*0b30*/  @!P0 STG.E desc[UR6][R6.64], RZ ;  /* 0x000000ff06008986 */ /* 0x0011e2000c101906 */
[----:B------:R-:W-:Y:S05]  /*0b40*/  @!P0 EXIT ;  /* 0x000000000000894d */ /* 0x000fea0003800000 */
.L_x_2:
[----:B0-----:R-:W-:-:S05]  /*0b50*/  VIADD R6, R4, 0xfffffff4 ;  /* 0xfffffff404067836 */ /* 0x001fca0000000000 */
[----:B------:R-:W-:-:S04]  /*0b60*/  VIMNMX.U32 R7, PT, PT, R6, R5, !PT ;  /* 0x0000000506077248 */ /* 0x000fc80007fe0000 */
[----:B------:R-:W-:-:S13]  /*0b70*/  ISETP.GT.U32.AND P0, PT, R7, 0x8, PT ;  /* 0x000000080700780c */ /* 0x000fda0003f04070 */
[----:B------:R-:W-:Y:S05]  /*0b80*/  @P0 BRA `(.L_x_3) ;  /* 0x0000000000300947 */ /* 0x000fea0003800000 */
[----:B------:R-:W2:Y:S01]  /*0b90*/  LDL R6, [R2+0x3f0] ;  /* 0x0003f00002067983 */ /* 0x000ea20000100800 */
[----:B------:R-:W2:Y:S02]  /*0ba0*/  LDCU UR4, c[0x0][0x390] ;  /* 0x00007200ff0477ac */ /* 0x000ea40008000800 */
[----:B--2---:R-:W-:-:S13]  /*0bb0*/  ISETP.NE.AND P0, PT, R6, UR4, PT ;  /* 0x0000000406007c0c */ /* 0x004fda000bf05270 */
[----:B------:R-:W0:Y:S02]  /*0bc0*/  @!P0 LDC.64 R6, c[0x0][0x398] ;  /* 0x0000e600ff068b82 */ /* 0x000e240000000a00 */
[----:B0-----:R0:W-:Y:S01]  /*0bd0*/  @!P0 STG.E desc[UR6][R6.64], RZ ;  /* 0x000000ff06008986 */ /* 0x0011e2000c101906 */
[----:B------:R-:W-:Y:S05]  /*0be0*/  @!P0 EXIT ;  /* 0x000000000000894d */ /* 0x000fea0003800000 */
[----:B0-----:R-:W2:Y:S02]  /*0bf0*/  LDL R6, [R0] ;  /* 0x0000000000067983 */ /* 0x001ea40000100800 */
[----:B--2---:R-:W-:-:S13]  /*0c00*/  ISETP.NE.AND P0, PT, R6, UR4, PT ;  /* 0x0000000406007c0c */ /* 0x004fda000bf05270 */
[----:B------:R-:W-:Y:S05]  /*0c10*/  @P0 BRA `(.L_x_4) ;  /* 0x0000000000440947 */ /* 0x000fea0003800000 */
[----:B------:R-:W0:Y:S02]  /*0c20*/  LDC.64 R2, c[0x0][0x398] ;  /* 0x0000e600ff027b82 */ /* 0x000e240000000a00 */
[----:B0-----:R-:W-:Y:S01]  /*0c30*/  STG.E desc[UR6][R2.64], RZ ;  /* 0x000000ff02007986 */ /* 0x001fe2000c101906 */
[----:B------:R-:W-:Y:S05]  /*0c40*/  EXIT ;  /* 0x000000000000794d */ /* 0x000fea0003800000 */
.L_x_3:
        /* <DEDUP_REMOVED lines=14> */
.L_x_4:
[----:B0-----:R-:W-:-:S05]  /*0d30*/  VIADD R7, R5, 0xfffffffa ;  /* 0xfffffffa05077836 */ /* 0x001fca0000000000 */
[----:B------:R-:W-:-:S04]  /*0d40*/  VIADDMNMX.U32 R7, R4, 0xfffffffa, R7, !PT ;  /* 0xfffffffa04077846 */ /* 0x000fc80007800007 */
[----:B------:R-:W-:-:S13]  /*0d50*/  ISETP.GT.U32.AND P0, PT, R7, 0x8, PT ;  /* 0x000000080700780c */ /* 0x000fda0003f04070 */
[----:B------:R-:W-:Y:S05]  /*0d60*/  @P0 BRA `(.L_x_5) ;  /* 0x00000000002c0947 */ /* 0x000fea0003800000 */
[----:B------:R-:W2:Y:S01]  /*0d70*/  LDL R2, [R2+0x1f8] ;  /* 0x0001f80002027983 */ /* 0x000ea20000100800 */
[----:B------:R-:W2:Y:S02]  /*0d80*/  LDC R9, c[0x0][0x390] ;  /* 0x0000e400ff097b82 */ /* 0x000ea40000000800 */
[----:B--2---:R-:W-:-:S13]  /*0d90*/  ISETP.NE.AND P0, PT, R2, R9, PT ;  /* 0x000000090200720c */ /* 0x004fda0003f05270 */
[----:B------:R-:W0:Y:S02]  /*0da0*/  @!P0 LDC.64 R6, c[0x0][0x398] ;  /* 0x0000e600ff068b82 */ /* 0x000e240000000a00 */
[----:B0-----:R0:W-:Y:S01]  /*0db0*/  @!P0 STG.E desc[UR6][R6.64], RZ ;  /* 0x000000ff06008986 */ /* 0x0011e2000c101906 */
[----:B------:R-:W-:Y:S05]  /*0dc0*/  @!P0 EXIT ;  /* 0x000000000000894d */ /* 0x000fea0003800000 */
[----:B------:R-:W2:Y:S02]  /*0dd0*/  LDL R0, [R0+0x18] ;  /* 0x0000180000007983 */ /* 0x000ea40000100800 */
[----:B--2---:R-:W-:-:S13]  /*0de0*/  ISETP.NE.AND P0, PT, R0, R9, PT ;  /* 0x000000090000720c */ /* 0x004fda0003f05270 */
[----:B0-----:R-:W0:Y:S02]  /*0df0*/  @!P0 LDC.64 R6, c[0x0][0x398] ;  /* 0x0000e600ff068b82 */ /* 0x001e240000000a00 */
[----:B0-----:R0:W-:Y:S01]  /*0e00*/  @!P0 STG.E desc[UR6][R6.64], RZ ;  /* 0x000000ff06008986 */ /* 0x0011e2000c101906 */
[----:B------:R-:W-:Y:S05]  /*0e10*/  @!P0 EXIT ;  /* 0x000000000000894d */ /* 0x000fea0003800000 */
.L_x_5:
[----:B------:R-:W-:Y:S01]  /*0e20*/  IMAD.HI R4, R4, 0x55555556, RZ ;  /* 0x5555555604047827 */ /* 0x000fe200078e02ff */
[----:B------:R-:W1:Y:S03]  /*0e30*/  LDCU UR4, c[0x0][0x390] ;  /* 0x00007200ff0477ac */ /* 0x000e660008000800 */
[----:B------:R-:W-:Y:S01]  /*0e40*/  IMAD.HI R5, R5, 0x55555556, RZ ;  /* 0x5555555605057827 */ /* 0x000fe200078e02ff */
[----:B------:R-:W-:-:S04]  /*0e50*/  LEA.HI R4, R4, R4, RZ, 0x1 ;  /* 0x0000000404047211 */ /* 0x000fc800078f08ff */
[----:B------:R-:W-:Y:S01]  /*0e60*/  LEA.HI R5, R5, R5, RZ, 0x1 ;  /* 0x0000000505057211 */ /* 0x000fe200078f08ff */
[----:B------:R-:W-:-:S04]  /*0e70*/  IMAD R4, R4, 0x3, RZ ;  /* 0x0000000304047824 */ /* 0x000fc800078e02ff */
[----:B------:R-:W-:Y:S02]  /*0e80*/  IMAD R5, R5, 0x3, RZ ;  /* 0x0000000305057824 */ /* 0x000fe400078e02ff */
[----:B------:R-:W-:-:S04]  /*0e90*/  IMAD R4, R4, 0x54, R3 ;  /* 0x0000005404047824 */ /* 0x000fc800078e0203 */
[----:B------:R-:W-:-:S05]  /*0ea0*/  IMAD R4, R5, 0x4, R4 ;  /* 0x0000000405047824 */ /* 0x000fca00078e0204 */
[----:B------:R-:W1:Y:S02]  /*0eb0*/  LDL R0, [R4] ;  /* 0x0000000004007983 */ /* 0x000e640000100800 */
[----:B-1----:R-:W-:-:S13]  /*0ec0*/  ISETP.NE.AND P0, PT, R0, UR4, PT ;  /* 0x0000000400007c0c */ /* 0x002fda000bf05270 */
[----:B------:R-:W-:Y:S05]  /*0ed0*/  @!P0 BRA `(.L_x_6) ;  /* 0x0000000000608947 */ /* 0x000fea0003800000 */
[----:B------:R-:W2:Y:S02]  /*0ee0*/  LDL R0, [R4+0x4] ;  /* 0x0000040004007983 */ /* 0x000ea40000100800 */
[----:B--2---:R-:W-:-:S13]  /*0ef0*/  ISETP.NE.AND P0, PT, R0, UR4, PT ;  /* 0x0000000400007c0c */ /* 0x004fda000bf05270 */
        /* <DEDUP_REMOVED lines=21> */
[----:B------:R-:W-:Y:S05]  /*1050*/  @P0 EXIT ;  /* 0x000000000000094d */ /* 0x000fea0003800000 */
.L_x_6:
[----:B------:R-:W1:Y:S02]  /*1060*/  LDC.64 R2, c[0x0][0x398] ;  /* 0x0000e600ff027b82 */ /* 0x000e640000000a00 */
[----:B-1----:R-:W-:Y:S01]  /*1070*/  STG.E desc[UR6][R2.64], RZ ;  /* 0x000000ff02007986 */ /* 0x002fe2000c101906 */
[----:B------:R-:W-:Y:S05]  /*1080*/  EXIT ;  /* 0x000000000000794d */ /* 0x000fea0003800000 */
.L_x_7:
[----:B------:R-:W-:-:S00]  /*1090*/  BRA `(.L_x_7) ;  /* 0xfffffffc00fc7947 */ /* 0x000fc0000383ffff */
[----:B------:R-:W-:-:S00]  /*10a0*/  NOP ;  /* 0x0000000000007918 */ /* 0x000fc00000000000 */
        /* <DEDUP_REMOVED lines=13> */
.L_x_8:


//--------------------- .nv.shared.reserved.0     --------------------------
	.section	.nv.shared.reserved.0,"aw",@nobits
	.weak		__nv_reservedSMEM_offset_0_alias
	.size		__nv_reservedSMEM_offset_0_alias, 0, 64
	.other		__nv_reservedSMEM_offset_0_alias,@"STO_CUDA_RESERVED_SHARED STV_DEFAULT"
__nv_reservedSMEM_offset_0_alias:
	.zero		0
	.zero		64


//--------------------- .nv.constant0._Z9isValid02PiiiiRi --------------------------
	.section	.nv.constant0._Z9isValid02PiiiiRi,"a",@progbits
	.sectionflags	@""
	.align	4
.nv.constant0._Z9isValid02PiiiiRi:
	.zero		928


//--------------------- SYMBOLS --------------------------

	.type		.nv.reservedSmem.offset0,@object
	.size		.nv.reservedSmem.offset0,0x4
